//
// Generated by NVIDIA NVVM Compiler
//
// Compiler Build ID: CL-36424714
// Cuda compilation tools, release 13.0, V13.0.88
// Based on NVVM 20.0.0
//

.version 9.0
.target sm_100
.address_size 64

	// .globl	_Z14elementWiseSumPfS_

.visible .entry _Z14elementWiseSumPfS_(
	.param .u64 .ptr .align 1 _Z14elementWiseSumPfS__param_0,
	.param .u64 .ptr .align 1 _Z14elementWiseSumPfS__param_1
)
{
	.reg .pred 	%p<2>;
	.reg .b32 	%r<5>;
	.reg .b32 	%f<4>;
	.reg .b64 	%rd<8>;

	ld.param.u64 	%rd1, [_Z14elementWiseSumPfS__param_0];
	ld.param.u64 	%rd2, [_Z14elementWiseSumPfS__param_1];
	mov.u32 	%r2, %ctaid.x;
	mov.u32 	%r3, %ntid.x;
	mov.u32 	%r4, %tid.x;
	mad.lo.s32 	%r1, %r2, %r3, %r4;
	setp.gt.s32 	%p1, %r1, 9999;
	@%p1 bra 	$L__BB0_2;
	cvta.to.global.u64 	%rd3, %rd1;
	cvta.to.global.u64 	%rd4, %rd2;
	mul.wide.s32 	%rd5, %r1, 4;
	add.s64 	%rd6, %rd3, %rd5;
	ld.global.f32 	%f1, [%rd6];
	add.s64 	%rd7, %rd4, %rd5;
	ld.global.f32 	%f2, [%rd7];
	add.f32 	%f3, %f1, %f2;
	st.global.f32 	[%rd6], %f3;
$L__BB0_2:
	ret;

}
	// .globl	_Z14squareElementsPf
.visible .entry _Z14squareElementsPf(
	.param .u64 .ptr .align 1 _Z14squareElementsPf_param_0
)
{
	.reg .pred 	%p<2>;
	.reg .b32 	%r<5>;
	.reg .b32 	%f<3>;
	.reg .b64 	%rd<5>;

	ld.param.u64 	%rd1, [_Z14squareElementsPf_param_0];
	mov.u32 	%r2, %ctaid.x;
	mov.u32 	%r3, %ntid.x;
	mov.u32 	%r4, %tid.x;
	mad.lo.s32 	%r1, %r2, %r3, %r4;
	setp.gt.s32 	%p1, %r1, 9999;
	@%p1 bra 	$L__BB1_2;
	cvta.to.global.u64 	%rd2, %rd1;
	mul.wide.s32 	%rd3, %r1, 4;
	add.s64 	%rd4, %rd2, %rd3;
	ld.global.f32 	%f1, [%rd4];
	mul.f32 	%f2, %f1, %f1;
	st.global.f32 	[%rd4], %f2;
$L__BB1_2:
	ret;

}


// ===== COMPILED SASS (sm_100) =====

	.target	sm_100

	.elftype	@"ET_EXEC"


//--------------------- .note.nv.tkinfo           --------------------------
	.section	.note.nv.tkinfo,"",@"SHT_NOTE"
	.sectionflags	@"SHF_NOTE_NV_TKINFO"
	.tkinfo
        /*0018*/ 	.word	0x00000002
        /*0030*/ 	.string	""
        /*0030*/ 	.string	"ptxas"
        /*0030*/ 	.string	"Cuda compilation tools, release 13.0, V13.0.88"
        /*0030*/ 	.string	"Build cuda_13.0.r13.0/compiler.36424714_0"
        /*0030*/ 	.string	"-arch sm_100 -m 64 "



//--------------------- .note.nv.cuinfo           --------------------------
	.section	.note.nv.cuinfo,"",@"SHT_NOTE"
	.sectionflags	@"SHF_NOTE_NV_CUINFO"
        /*0018*/ 	.short	0x0002
        /*001a*/ 	.short	0x0064
        /*001c*/ 	.short	0x0082
	.zero		2


//--------------------- .nv.info                  --------------------------
	.section	.nv.info,"",@"SHT_CUDA_INFO"
	.align	4


	//----- nvinfo : EIATTR_REGCOUNT
	.align		4
        /*0000*/ 	.byte	0x04, 0x2f
        /*0002*/ 	.short	(.L_1 - .L_0)
	.align		4
.L_0:
        /*0004*/ 	.word	index@(_Z14elementWiseSumPfS_)
        /*0008*/ 	.word	0x0000000a


	//----- nvinfo : EIATTR_FRAME_SIZE
	.align		4
.L_1:
        /*000c*/ 	.byte	0x04, 0x11
        /*000e*/ 	.short	(.L_3 - .L_2)
	.align		4
.L_2:
        /*0010*/ 	.word	index@(_Z14elementWiseSumPfS_)
        /*0014*/ 	.word	0x00000000


	//----- nvinfo : EIATTR_REGCOUNT
	.align		4
.L_3:
        /*0018*/ 	.byte	0x04, 0x2f
        /*001a*/ 	.short	(.L_5 - .L_4)
	.align		4
.L_4:
        /*001c*/ 	.word	index@(_Z14squareElementsPf)
        /*0020*/ 	.word	0x00000008


	//----- nvinfo : EIATTR_FRAME_SIZE
	.align		4
.L_5:
        /*0024*/ 	.byte	0x04, 0x11
        /*0026*/ 	.short	(.L_7 - .L_6)
	.align		4
.L_6:
        /*0028*/ 	.word	index@(_Z14squareElementsPf)
        /*002c*/ 	.word	0x00000000


	//----- nvinfo : EIATTR_MIN_STACK_SIZE
	.align		4
.L_7:
        /*0030*/ 	.byte	0x04, 0x12
        /*0032*/ 	.short	(.L_9 - .L_8)
	.align		4
.L_8:
        /*0034*/ 	.word	index@(_Z14squareElementsPf)
        /*0038*/ 	.word	0x00000000


	//----- nvinfo : EIATTR_MIN_STACK_SIZE
	.align		4
.L_9:
        /*003c*/ 	.byte	0x04, 0x12
        /*003e*/ 	.short	(.L_11 - .L_10)
	.align		4
.L_10:
        /*0040*/ 	.word	index@(_Z14elementWiseSumPfS_)
        /*0044*/ 	.word	0x00000000
.L_11:


//--------------------- .nv.compat                --------------------------
	.section	.nv.compat,"",@"SHT_CUDA_COMPAT_INFO"
	.align	4
        /*0000*/ 	.byte	0x02, 0x09, 0x00, 0x00, 0x02, 0x02, 0x01, 0x00, 0x02, 0x05, 0x05, 0x00, 0x03, 0x07, 0x01, 0x01
        /*0010*/ 	.byte	0x02, 0x03, 0x00, 0x00, 0x02, 0x06, 0x01, 0x00, 0x04, 0x0b, 0x08, 0x00, 0x09, 0x00, 0x00, 0x00
        /*0020*/ 	.byte	0x00, 0x00, 0x00, 0x00


//--------------------- .nv.info._Z14squareElementsPf --------------------------
	.section	.nv.info._Z14squareElementsPf,"",@"SHT_CUDA_INFO"
	.sectionflags	@""
	.align	4


	//----- nvinfo : EIATTR_CUDA_API_VERSION
	.align		4
        /*0000*/ 	.byte	0x04, 0x37
        /*0002*/ 	.short	(.L_13 - .L_12)
.L_12:
        /*0004*/ 	.word	0x00000082


	//----- nvinfo : EIATTR_KPARAM_INFO
	.align		4
.L_13:
        /*0008*/ 	.byte	0x04, 0x17
        /*000a*/ 	.short	(.L_15 - .L_14)
.L_14:
        /*000c*/ 	.word	0x00000000
        /*0010*/ 	.short	0x0000
        /*0012*/ 	.short	0x0000
        /*0014*/ 	.byte	0x00, 0xf5, 0x21, 0x00


	//----- nvinfo : EIATTR_SPARSE_MMA_MASK
	.align		4
.L_15:
        /*0018*/ 	.byte	0x03, 0x50
        /*001a*/ 	.short	0x0000


	//----- nvinfo : EIATTR_MAXREG_COUNT
	.align		4
        /*001c*/ 	.byte	0x03, 0x1b
        /*001e*/ 	.short	0x00ff


	//----- nvinfo : EIATTR_MERCURY_ISA_VERSION
	.align		4
        /*0020*/ 	.byte	0x03, 0x5f
        /*0022*/ 	.short	0x0101


	//----- nvinfo : EIATTR_VRC_CTA_INIT_COUNT
	.align		4
        /*0024*/ 	.byte	0x02, 0x4a
	.zero		1
	.zero		1


	//----- nvinfo : EIATTR_EXIT_INSTR_OFFSETS
	.align		4
        /*0028*/ 	.byte	0x04, 0x1c
        /*002a*/ 	.short	(.L_17 - .L_16)


	//   ....[0]....
.L_16:
        /*002c*/ 	.word	0x00000060


	//   ....[1]....
        /*0030*/ 	.word	0x000000d0


	//----- nvinfo : EIATTR_CBANK_PARAM_SIZE
	.align		4
.L_17:
        /*0034*/ 	.byte	0x03, 0x19
        /*0036*/ 	.short	0x0008


	//----- nvinfo : EIATTR_PARAM_CBANK
	.align		4
        /*0038*/ 	.byte	0x04, 0x0a
        /*003a*/ 	.short	(.L_19 - .L_18)
	.align		4
.L_18:
        /*003c*/ 	.word	index@(.nv.constant0._Z14squareElementsPf)
        /*0040*/ 	.short	0x0380
        /*0042*/ 	.short	0x0008


	//----- nvinfo : EIATTR_SW_WAR
	.align		4
.L_19:
        /*0044*/ 	.byte	0x04, 0x36
        /*0046*/ 	.short	(.L_21 - .L_20)
.L_20:
        /*0048*/ 	.word	0x00000008
.L_21:


//--------------------- .nv.info._Z14elementWiseSumPfS_ --------------------------
	.section	.nv.info._Z14elementWiseSumPfS_,"",@"SHT_CUDA_INFO"
	.sectionflags	@""
	.align	4


	//----- nvinfo : EIATTR_CUDA_API_VERSION
	.align		4
        /*0000*/ 	.byte	0x04, 0x37
        /*0002*/ 	.short	(.L_23 - .L_22)
.L_22:
        /*0004*/ 	.word	0x00000082


	//----- nvinfo : EIATTR_KPARAM_INFO
	.align		4
.L_23:
        /*0008*/ 	.byte	0x04, 0x17
        /*000a*/ 	.short	(.L_25 - .L_24)
.L_24:
        /*000c*/ 	.word	0x00000000
        /*0010*/ 	.short	0x0001
        /*0012*/ 	.short	0x0008
        /*0014*/ 	.byte	0x00, 0xf5, 0x21, 0x00


	//----- nvinfo : EIATTR_KPARAM_INFO
	.align		4
.L_25:
        /*0018*/ 	.byte	0x04, 0x17
        /*001a*/ 	.short	(.L_27 - .L_26)
.L_26:
        /*001c*/ 	.word	0x00000000
        /*0020*/ 	.short	0x0000
        /*0022*/ 	.short	0x0000
        /*0024*/ 	.byte	0x00, 0xf5, 0x21, 0x00


	//----- nvinfo : EIATTR_SPARSE_MMA_MASK
	.align		4
.L_27:
        /*0028*/ 	.byte	0x03, 0x50
        /*002a*/ 	.short	0x0000


	//----- nvinfo : EIATTR_MAXREG_COUNT
	.align		4
        /*002c*/ 	.byte	0x03, 0x1b
        /*002e*/ 	.short	0x00ff


	//----- nvinfo : EIATTR_MERCURY_ISA_VERSION
	.align		4
        /*0030*/ 	.byte	0x03, 0x5f
        /*0032*/ 	.short	0x0101


	//----- nvinfo : EIATTR_VRC_CTA_INIT_COUNT
	.align		4
        /*0034*/ 	.byte	0x02, 0x4a
	.zero		1
	.zero		1


	//----- nvinfo : EIATTR_EXIT_INSTR_OFFSETS
	.align		4
        /*0038*/ 	.byte	0x04, 0x1c
        /*003a*/ 	.short	(.L_29 - .L_28)


	//   ....[0]....
.L_28:
        /*003c*/ 	.word	0x00000060


	//   ....[1]....
        /*0040*/ 	.word	0x00000100


	//----- nvinfo : EIATTR_CBANK_PARAM_SIZE
	.align		4
.L_29:
        /*0044*/ 	.byte	0x03, 0x19
        /*0046*/ 	.short	0x0010


	//----- nvinfo : EIATTR_PARAM_CBANK
	.align		4
        /*0048*/ 	.byte	0x04, 0x0a
        /*004a*/ 	.short	(.L_31 - .L_30)
	.align		4
.L_30:
        /*004c*/ 	.word	index@(.nv.constant0._Z14elementWiseSumPfS_)
        /*0050*/ 	.short	0x0380
        /*0052*/ 	.short	0x0010


	//----- nvinfo : EIATTR_SW_WAR
	.align		4
.L_31:
        /*0054*/ 	.byte	0x04, 0x36
        /*0056*/ 	.short	(.L_33 - .L_32)
.L_32:
        /*0058*/ 	.word	0x00000008
.L_33:


//--------------------- .nv.callgraph             --------------------------
	.section	.nv.callgraph,"",@"SHT_CUDA_CALLGRAPH"
	.align	4
	.sectionentsize	8
	.align		4
        /*0000*/ 	.word	0x00000000
	.align		4
        /*0004*/ 	.word	0xffffffff
	.align		4
        /*0008*/ 	.word	0x00000000
	.align		4
        /*000c*/ 	.word	0xfffffffe
	.align		4
        /*0010*/ 	.word	0x00000000
	.align		4
        /*0014*/ 	.word	0xfffffffd
	.align		4
        /*0018*/ 	.word	0x00000000
	.align		4
        /*001c*/ 	.word	0xfffffffc


//--------------------- .text._Z14squareElementsPf --------------------------
	.section	.text._Z14squareElementsPf,"ax",@progbits
	.align	128
        .global         _Z14squareElementsPf
        .type           _Z14squareElementsPf,@function
        .size           _Z14squareElementsPf,(.L_x_2 - _Z14squareElementsPf)
        .other          _Z14squareElementsPf,@"STO_CUDA_ENTRY STV_DEFAULT"
_Z14squareElementsPf:
.text._Z14squareElementsPf:
[----:B------:R-:W-:Y:S01]  /*0000*/  LDC R1, c[0x0][0x37c] ;  /* 0x0000df00ff017b82 */ /* 0x000fe20000000800 */
[----:B------:R-:W0:Y:S07]  /*0010*/  S2R R0, SR_TID.X ;  /* 0x0000000000007919 */ /* 0x000e2e0000002100 */
[----:B------:R-:W0:Y:S08]  /*0020*/  S2UR UR4, SR_CTAID.X ;  /* 0x00000000000479c3 */ /* 0x000e300000002500 */
[----:B------:R-:W0:Y:S02]  /*0030*/  LDC R5, c[0x0][0x360] ;  /* 0x0000d800ff057b82 */ /* 0x000e240000000800 */
[----:B0-----:R-:W-:-:S05]  /*0040*/  IMAD R5, R5, UR4, R0 ;  /* 0x0000000405057c24 */ /* 0x001fca000f8e0200 */
[----:B------:R-:W-:-:S13]  /*0050*/  ISETP.GT.AND P0, PT, R5, 0x270f, PT ;  /* 0x0000270f0500780c */ /* 0x000fda0003f04270 */
[----:B------:R-:W-:Y:S05]  /*0060*/  @P0 EXIT ;  /* 0x000000000000094d */ /* 0x000fea0003800000 */
[----:B------:R-:W0:Y:S01]  /*0070*/  LDC.64 R2, c[0x0][0x380] ;  /* 0x0000e000ff027b82 */ /* 0x000e220000000a00 */
[----:B------:R-:W1:Y:S01]  /*0080*/  LDCU.64 UR4, c[0x0][0x358] ;  /* 0x00006b00ff0477ac */ /* 0x000e620008000a00 */
[----:B0-----:R-:W-:-:S05]  /*0090*/  IMAD.WIDE R2, R5, 0x4, R2 ;  /* 0x0000000405027825 */ /* 0x001fca00078e0202 */
[----:B-1----:R-:W2:Y:S02]  /*00a0*/  LDG.E R0, desc[UR4][R2.64] ;  /* 0x0000000402007981 */ /* 0x002ea4000c1e1900 */
[----:B--2---:R-:W-:-:S05]  /*00b0*/  FMUL R5, R0, R0 ;  /* 0x0000000000057220 */ /* 0x004fca0000400000 */
[----:B------:R-:W-:Y:S01]  /*00c0*/  STG.E desc[UR4][R2.64], R5 ;  /* 0x0000000502007986 */ /* 0x000fe2000c101904 */
[----:B------:R-:W-:Y:S05]  /*00d0*/  EXIT ;  /* 0x000000000000794d */ /* 0x000fea0003800000 */
.L_x_0:
[----:B------:R-:W-:-:S00]  /*00e0*/  BRA `(.L_x_0) ;  /* 0xfffffffc00fc7947 */ /* 0x000fc0000383ffff */
[----:B------:R-:W-:-:S00]  /*00f0*/  NOP ;  /* 0x0000000000007918 */ /* 0x000fc00000000000 */
        /* <DEDUP_REMOVED lines=8> */
.L_x_2:


//--------------------- .text._Z14elementWiseSumPfS_ --------------------------
	.section	.text._Z14elementWiseSumPfS_,"ax",@progbits
	.align	128
        .global         _Z14elementWiseSumPfS_
        .type           _Z14elementWiseSumPfS_,@function
        .size           _Z14elementWiseSumPfS_,(.L_x_3 - _Z14elementWiseSumPfS_)
        .other          _Z14elementWiseSumPfS_,@"STO_CUDA_ENTRY STV_DEFAULT"
_Z14elementWiseSumPfS_:
.text._Z14elementWiseSumPfS_:
        /* <DEDUP_REMOVED lines=8> */
[----:B------:R-:W1:Y:S07]  /*0080*/  LDCU.64 UR4, c[0x0][0x358] ;  /* 0x00006b00ff0477ac */ /* 0x000e6e0008000a00 */
[----:B------:R-:W2:Y:S01]  /*0090*/  LDC.64 R2, c[0x0][0x380] ;  /* 0x0000e000ff027b82 */ /* 0x000ea20000000a00 */
[----:B0-----:R-:W-:-:S06]  /*00a0*/  IMAD.WIDE R4, R7, 0x4, R4 ;  /* 0x0000000407047825 */ /* 0x001fcc00078e0204 */
[----:B-1----:R-:W3:Y:S01]  /*00b0*/  LDG.E R5, desc[UR4][R4.64] ;  /* 0x0000000404057981 */ /* 0x002ee2000c1e1900 */
[----:B--2---:R-:W-:-:S05]  /*00c0*/  IMAD.WIDE R2, R7, 0x4, R2 ;  /* 0x0000000407027825 */ /* 0x004fca00078e0202 */
[----:B------:R-:W3:Y:S02]  /*00d0*/  LDG.E R0, desc[UR4][R2.64] ;  /* 0x0000000402007981 */ /* 0x000ee4000c1e1900 */
[----:B---3--:R-:W-:-:S05]  /*00e0*/  FADD R7, R0, R5 ;  /* 0x0000000500077221 */ /* 0x008fca0000000000 */
[----:B------:R-:W-:Y:S01]  /*00f0*/  STG.E desc[UR4][R2.64], R7 ;  /* 0x0000000702007986 */ /* 0x000fe2000c101904 */
[----:B------:R-:W-:Y:S05]  /*0100*/  EXIT ;  /* 0x000000000000794d */ /* 0x000fea0003800000 */
.L_x_1:
        /* <DEDUP_REMOVED lines=15> */
.L_x_3:


//--------------------- .nv.shared.reserved.0     --------------------------
	.section	.nv.shared.reserved.0,"aw",@nobits
	.weak		__nv_reservedSMEM_offset_0_alias
	.size		__nv_reservedSMEM_offset_0_alias, 0, 64
	.other		__nv_reservedSMEM_offset_0_alias,@"STO_CUDA_RESERVED_SHARED STV_DEFAULT"
__nv_reservedSMEM_offset_0_alias:
	.zero		0
	.zero		64


//--------------------- .nv.constant0._Z14squareElementsPf --------------------------
	.section	.nv.constant0._Z14squareElementsPf,"a",@progbits
	.sectionflags	@""
	.align	4
.nv.constant0._Z14squareElementsPf:
	.zero		904


//--------------------- .nv.constant0._Z14elementWiseSumPfS_ --------------------------
	.section	.nv.constant0._Z14elementWiseSumPfS_,"a",@progbits
	.sectionflags	@""
	.align	4
.nv.constant0._Z14elementWiseSumPfS_:
	.zero		912


//--------------------- SYMBOLS --------------------------

	.type		.nv.reservedSmem.offset0,@object
	.size		.nv.reservedSmem.offset0,0x4
